//
// Generated by NVIDIA NVVM Compiler
//
// Compiler Build ID: CL-36424714
// Cuda compilation tools, release 13.0, V13.0.88
// Based on NVVM 20.0.0
//

.version 9.0
.target sm_100
.address_size 64

	// .globl	median_filter
.extern .func  (.param .b32 func_retval0) vprintf
(
	.param .b64 vprintf_param_0,
	.param .b64 vprintf_param_1
)
;
.global .align 1 .b8 $str[15] = {69, 110, 116, 101, 114, 105, 110, 103, 32, 108, 111, 111, 112, 10};
.global .align 1 .b8 $str$1[42] = {65, 114, 114, 97, 121, 32, 105, 110, 100, 101, 120, 32, 37, 100, 32, 37, 100, 32, 37, 100, 32, 47, 32, 105, 100, 120, 58, 32, 37, 100, 32, 47, 32, 105, 100, 121, 58, 32, 37, 100, 10};

.visible .entry median_filter(
	.param .u64 .ptr .align 1 median_filter_param_0,
	.param .u64 .ptr .align 1 median_filter_param_1,
	.param .u32 median_filter_param_2,
	.param .u32 median_filter_param_3,
	.param .u32 median_filter_param_4,
	.param .u32 median_filter_param_5,
	.param .u32 median_filter_param_6
)
{
	.local .align 8 .b8 	__local_depot0[24];
	.reg .b64 	%SP;
	.reg .b64 	%SPL;
	.reg .pred 	%p<18>;
	.reg .b32 	%r<176>;
	.reg .b64 	%rd<25>;

	mov.u64 	%SPL, __local_depot0;
	cvta.local.u64 	%SP, %SPL;
	ld.param.u32 	%r33, [median_filter_param_2];
	ld.param.u32 	%r34, [median_filter_param_3];
	ld.param.u32 	%r36, [median_filter_param_4];
	ld.param.u32 	%r31, [median_filter_param_5];
	ld.param.u32 	%r32, [median_filter_param_6];
	mov.u32 	%r37, %ctaid.x;
	mov.u32 	%r38, %ntid.x;
	mov.u32 	%r39, %tid.x;
	mad.lo.s32 	%r40, %r37, %r38, %r39;
	mov.u32 	%r41, %ctaid.y;
	mov.u32 	%r42, %ntid.y;
	mov.u32 	%r43, %tid.y;
	mad.lo.s32 	%r44, %r41, %r42, %r43;
	mov.u32 	%r45, %ctaid.z;
	mov.u32 	%r46, %ntid.z;
	mov.u32 	%r47, %tid.z;
	mad.lo.s32 	%r2, %r45, %r46, %r47;
	setp.ge.u32 	%p1, %r40, %r33;
	setp.ge.u32 	%p2, %r44, %r34;
	or.pred  	%p3, %p1, %p2;
	setp.ge.u32 	%p4, %r2, %r36;
	or.pred  	%p5, %p3, %p4;
	@%p5 bra 	$L__BB0_18;
	mov.u64 	%rd2, $str;
	cvta.global.u64 	%rd3, %rd2;
	{ // callseq 0, 0
	.param .b64 param0;
	st.param.b64 	[param0], %rd3;
	.param .b64 param1;
	st.param.b64 	[param1], 0;
	.param .b32 retval0;
	call.uni (retval0), 
	vprintf, 
	(
	param0, 
	param1
	);
	ld.param.b32 	%r48, [retval0];
	} // callseq 0
	shr.u32 	%r50, %r31, 31;
	add.s32 	%r51, %r31, %r50;
	shr.s32 	%r52, %r51, 1;
	sub.s32 	%r170, %r44, %r52;
	add.s32 	%r4, %r52, %r44;
	setp.ge.u32 	%p6, %r170, %r4;
	@%p6 bra 	$L__BB0_18;
	shr.u32 	%r53, %r32, 31;
	add.s32 	%r54, %r32, %r53;
	shr.s32 	%r55, %r54, 1;
	sub.s32 	%r5, %r2, %r55;
	add.s32 	%r6, %r55, %r2;
	add.s32 	%r56, %r55, %r55;
	and.b32  	%r7, %r56, 15;
	and.b32  	%r8, %r56, 7;
	neg.s32 	%r9, %r56;
	and.b32  	%r10, %r56, 3;
	and.b32  	%r57, %r56, -16;
	neg.s32 	%r11, %r57;
	add.u64 	%rd12, %SP, 0;
	mov.u64 	%rd16, $str$1;
$L__BB0_3:
	setp.ge.u32 	%p7, %r5, %r6;
	@%p7 bra 	$L__BB0_17;
	setp.gt.u32 	%p8, %r9, -16;
	mov.u32 	%r173, %r5;
	@%p8 bra 	$L__BB0_7;
	mov.u32 	%r171, %r11;
	mov.u32 	%r173, %r5;
$L__BB0_6:
	.pragma "nounroll";
	mov.u32 	%r58, %ctaid.x;
	mov.u32 	%r59, %ntid.x;
	mov.u32 	%r60, %tid.x;
	mad.lo.s32 	%r61, %r58, %r59, %r60;
	cvta.to.local.u64 	%rd5, %rd12;
	st.local.v2.u32 	[%rd5], {%r61, %r170};
	mov.u32 	%r62, %ctaid.y;
	mov.u32 	%r63, %ntid.y;
	mov.u32 	%r64, %tid.y;
	mad.lo.s32 	%r65, %r62, %r63, %r64;
	st.local.v2.u32 	[%rd5+8], {%r173, %r65};
	mov.u32 	%r66, %ctaid.z;
	mov.u32 	%r67, %ntid.z;
	mov.u32 	%r68, %tid.z;
	mad.lo.s32 	%r69, %r66, %r67, %r68;
	st.local.u32 	[%rd5+16], %r69;
	cvta.global.u64 	%rd7, %rd16;
	{ // callseq 1, 0
	.param .b64 param0;
	st.param.b64 	[param0], %rd7;
	.param .b64 param1;
	st.param.b64 	[param1], %rd12;
	.param .b32 retval0;
	call.uni (retval0), 
	vprintf, 
	(
	param0, 
	param1
	);
	ld.param.b32 	%r70, [retval0];
	} // callseq 1
	st.local.v2.u32 	[%rd5], {%r61, %r170};
	add.s32 	%r72, %r173, 1;
	st.local.v2.u32 	[%rd5+8], {%r72, %r65};
	st.local.u32 	[%rd5+16], %r69;
	{ // callseq 2, 0
	.param .b64 param0;
	st.param.b64 	[param0], %rd7;
	.param .b64 param1;
	st.param.b64 	[param1], %rd12;
	.param .b32 retval0;
	call.uni (retval0), 
	vprintf, 
	(
	param0, 
	param1
	);
	ld.param.b32 	%r73, [retval0];
	} // callseq 2
	st.local.v2.u32 	[%rd5], {%r61, %r170};
	add.s32 	%r75, %r173, 2;
	st.local.v2.u32 	[%rd5+8], {%r75, %r65};
	st.local.u32 	[%rd5+16], %r69;
	{ // callseq 3, 0
	.param .b64 param0;
	st.param.b64 	[param0], %rd7;
	.param .b64 param1;
	st.param.b64 	[param1], %rd12;
	.param .b32 retval0;
	call.uni (retval0), 
	vprintf, 
	(
	param0, 
	param1
	);
	ld.param.b32 	%r76, [retval0];
	} // callseq 3
	st.local.v2.u32 	[%rd5], {%r61, %r170};
	add.s32 	%r78, %r173, 3;
	st.local.v2.u32 	[%rd5+8], {%r78, %r65};
	st.local.u32 	[%rd5+16], %r69;
	{ // callseq 4, 0
	.param .b64 param0;
	st.param.b64 	[param0], %rd7;
	.param .b64 param1;
	st.param.b64 	[param1], %rd12;
	.param .b32 retval0;
	call.uni (retval0), 
	vprintf, 
	(
	param0, 
	param1
	);
	ld.param.b32 	%r79, [retval0];
	} // callseq 4
	st.local.v2.u32 	[%rd5], {%r61, %r170};
	add.s32 	%r81, %r173, 4;
	st.local.v2.u32 	[%rd5+8], {%r81, %r65};
	st.local.u32 	[%rd5+16], %r69;
	{ // callseq 5, 0
	.param .b64 param0;
	st.param.b64 	[param0], %rd7;
	.param .b64 param1;
	st.param.b64 	[param1], %rd12;
	.param .b32 retval0;
	call.uni (retval0), 
	vprintf, 
	(
	param0, 
	param1
	);
	ld.param.b32 	%r82, [retval0];
	} // callseq 5
	st.local.v2.u32 	[%rd5], {%r61, %r170};
	add.s32 	%r84, %r173, 5;
	st.local.v2.u32 	[%rd5+8], {%r84, %r65};
	st.local.u32 	[%rd5+16], %r69;
	{ // callseq 6, 0
	.param .b64 param0;
	st.param.b64 	[param0], %rd7;
	.param .b64 param1;
	st.param.b64 	[param1], %rd12;
	.param .b32 retval0;
	call.uni (retval0), 
	vprintf, 
	(
	param0, 
	param1
	);
	ld.param.b32 	%r85, [retval0];
	} // callseq 6
	st.local.v2.u32 	[%rd5], {%r61, %r170};
	add.s32 	%r87, %r173, 6;
	st.local.v2.u32 	[%rd5+8], {%r87, %r65};
	st.local.u32 	[%rd5+16], %r69;
	{ // callseq 7, 0
	.param .b64 param0;
	st.param.b64 	[param0], %rd7;
	.param .b64 param1;
	st.param.b64 	[param1], %rd12;
	.param .b32 retval0;
	call.uni (retval0), 
	vprintf, 
	(
	param0, 
	param1
	);
	ld.param.b32 	%r88, [retval0];
	} // callseq 7
	st.local.v2.u32 	[%rd5], {%r61, %r170};
	add.s32 	%r90, %r173, 7;
	st.local.v2.u32 	[%rd5+8], {%r90, %r65};
	st.local.u32 	[%rd5+16], %r69;
	{ // callseq 8, 0
	.param .b64 param0;
	st.param.b64 	[param0], %rd7;
	.param .b64 param1;
	st.param.b64 	[param1], %rd12;
	.param .b32 retval0;
	call.uni (retval0), 
	vprintf, 
	(
	param0, 
	param1
	);
	ld.param.b32 	%r91, [retval0];
	} // callseq 8
	st.local.v2.u32 	[%rd5], {%r61, %r170};
	add.s32 	%r93, %r173, 8;
	st.local.v2.u32 	[%rd5+8], {%r93, %r65};
	st.local.u32 	[%rd5+16], %r69;
	{ // callseq 9, 0
	.param .b64 param0;
	st.param.b64 	[param0], %rd7;
	.param .b64 param1;
	st.param.b64 	[param1], %rd12;
	.param .b32 retval0;
	call.uni (retval0), 
	vprintf, 
	(
	param0, 
	param1
	);
	ld.param.b32 	%r94, [retval0];
	} // callseq 9
	st.local.v2.u32 	[%rd5], {%r61, %r170};
	add.s32 	%r96, %r173, 9;
	st.local.v2.u32 	[%rd5+8], {%r96, %r65};
	st.local.u32 	[%rd5+16], %r69;
	{ // callseq 10, 0
	.param .b64 param0;
	st.param.b64 	[param0], %rd7;
	.param .b64 param1;
	st.param.b64 	[param1], %rd12;
	.param .b32 retval0;
	call.uni (retval0), 
	vprintf, 
	(
	param0, 
	param1
	);
	ld.param.b32 	%r97, [retval0];
	} // callseq 10
	st.local.v2.u32 	[%rd5], {%r61, %r170};
	add.s32 	%r99, %r173, 10;
	st.local.v2.u32 	[%rd5+8], {%r99, %r65};
	st.local.u32 	[%rd5+16], %r69;
	{ // callseq 11, 0
	.param .b64 param0;
	st.param.b64 	[param0], %rd7;
	.param .b64 param1;
	st.param.b64 	[param1], %rd12;
	.param .b32 retval0;
	call.uni (retval0), 
	vprintf, 
	(
	param0, 
	param1
	);
	ld.param.b32 	%r100, [retval0];
	} // callseq 11
	st.local.v2.u32 	[%rd5], {%r61, %r170};
	add.s32 	%r102, %r173, 11;
	st.local.v2.u32 	[%rd5+8], {%r102, %r65};
	st.local.u32 	[%rd5+16], %r69;
	{ // callseq 12, 0
	.param .b64 param0;
	st.param.b64 	[param0], %rd7;
	.param .b64 param1;
	st.param.b64 	[param1], %rd12;
	.param .b32 retval0;
	call.uni (retval0), 
	vprintf, 
	(
	param0, 
	param1
	);
	ld.param.b32 	%r103, [retval0];
	} // callseq 12
	st.local.v2.u32 	[%rd5], {%r61, %r170};
	add.s32 	%r105, %r173, 12;
	st.local.v2.u32 	[%rd5+8], {%r105, %r65};
	st.local.u32 	[%rd5+16], %r69;
	{ // callseq 13, 0
	.param .b64 param0;
	st.param.b64 	[param0], %rd7;
	.param .b64 param1;
	st.param.b64 	[param1], %rd12;
	.param .b32 retval0;
	call.uni (retval0), 
	vprintf, 
	(
	param0, 
	param1
	);
	ld.param.b32 	%r106, [retval0];
	} // callseq 13
	st.local.v2.u32 	[%rd5], {%r61, %r170};
	add.s32 	%r108, %r173, 13;
	st.local.v2.u32 	[%rd5+8], {%r108, %r65};
	st.local.u32 	[%rd5+16], %r69;
	{ // callseq 14, 0
	.param .b64 param0;
	st.param.b64 	[param0], %rd7;
	.param .b64 param1;
	st.param.b64 	[param1], %rd12;
	.param .b32 retval0;
	call.uni (retval0), 
	vprintf, 
	(
	param0, 
	param1
	);
	ld.param.b32 	%r109, [retval0];
	} // callseq 14
	st.local.v2.u32 	[%rd5], {%r61, %r170};
	add.s32 	%r111, %r173, 14;
	st.local.v2.u32 	[%rd5+8], {%r111, %r65};
	st.local.u32 	[%rd5+16], %r69;
	{ // callseq 15, 0
	.param .b64 param0;
	st.param.b64 	[param0], %rd7;
	.param .b64 param1;
	st.param.b64 	[param1], %rd12;
	.param .b32 retval0;
	call.uni (retval0), 
	vprintf, 
	(
	param0, 
	param1
	);
	ld.param.b32 	%r112, [retval0];
	} // callseq 15
	st.local.v2.u32 	[%rd5], {%r61, %r170};
	add.s32 	%r114, %r173, 15;
	st.local.v2.u32 	[%rd5+8], {%r114, %r65};
	st.local.u32 	[%rd5+16], %r69;
	{ // callseq 16, 0
	.param .b64 param0;
	st.param.b64 	[param0], %rd7;
	.param .b64 param1;
	st.param.b64 	[param1], %rd12;
	.param .b32 retval0;
	call.uni (retval0), 
	vprintf, 
	(
	param0, 
	param1
	);
	ld.param.b32 	%r115, [retval0];
	} // callseq 16
	add.s32 	%r173, %r173, 16;
	add.s32 	%r171, %r171, 16;
	setp.ne.s32 	%p9, %r171, 0;
	@%p9 bra 	$L__BB0_6;
$L__BB0_7:
	setp.eq.s32 	%p10, %r7, 0;
	@%p10 bra 	$L__BB0_17;
	mov.u32 	%r117, %ctaid.z;
	mov.u32 	%r118, %ntid.z;
	mov.u32 	%r119, %tid.z;
	mad.lo.s32 	%r19, %r117, %r118, %r119;
	mov.u32 	%r120, %ctaid.y;
	mov.u32 	%r121, %ntid.y;
	mov.u32 	%r122, %tid.y;
	mad.lo.s32 	%r20, %r120, %r121, %r122;
	mov.u32 	%r123, %ctaid.x;
	mov.u32 	%r124, %ntid.x;
	mov.u32 	%r125, %tid.x;
	mad.lo.s32 	%r21, %r123, %r124, %r125;
	add.s32 	%r126, %r7, -1;
	setp.lt.u32 	%p11, %r126, 7;
	@%p11 bra 	$L__BB0_10;
	cvta.to.local.u64 	%rd9, %rd12;
	st.local.v2.u32 	[%rd9], {%r21, %r170};
	st.local.v2.u32 	[%rd9+8], {%r173, %r20};
	st.local.u32 	[%rd9+16], %r19;
	cvta.global.u64 	%rd11, %rd16;
	{ // callseq 17, 0
	.param .b64 param0;
	st.param.b64 	[param0], %rd11;
	.param .b64 param1;
	st.param.b64 	[param1], %rd12;
	.param .b32 retval0;
	call.uni (retval0), 
	vprintf, 
	(
	param0, 
	param1
	);
	ld.param.b32 	%r127, [retval0];
	} // callseq 17
	add.s32 	%r129, %r173, 1;
	st.local.v2.u32 	[%rd9], {%r21, %r170};
	st.local.v2.u32 	[%rd9+8], {%r129, %r20};
	st.local.u32 	[%rd9+16], %r19;
	{ // callseq 18, 0
	.param .b64 param0;
	st.param.b64 	[param0], %rd11;
	.param .b64 param1;
	st.param.b64 	[param1], %rd12;
	.param .b32 retval0;
	call.uni (retval0), 
	vprintf, 
	(
	param0, 
	param1
	);
	ld.param.b32 	%r130, [retval0];
	} // callseq 18
	add.s32 	%r132, %r173, 2;
	st.local.v2.u32 	[%rd9], {%r21, %r170};
	st.local.v2.u32 	[%rd9+8], {%r132, %r20};
	st.local.u32 	[%rd9+16], %r19;
	{ // callseq 19, 0
	.param .b64 param0;
	st.param.b64 	[param0], %rd11;
	.param .b64 param1;
	st.param.b64 	[param1], %rd12;
	.param .b32 retval0;
	call.uni (retval0), 
	vprintf, 
	(
	param0, 
	param1
	);
	ld.param.b32 	%r133, [retval0];
	} // callseq 19
	add.s32 	%r135, %r173, 3;
	st.local.v2.u32 	[%rd9], {%r21, %r170};
	st.local.v2.u32 	[%rd9+8], {%r135, %r20};
	st.local.u32 	[%rd9+16], %r19;
	{ // callseq 20, 0
	.param .b64 param0;
	st.param.b64 	[param0], %rd11;
	.param .b64 param1;
	st.param.b64 	[param1], %rd12;
	.param .b32 retval0;
	call.uni (retval0), 
	vprintf, 
	(
	param0, 
	param1
	);
	ld.param.b32 	%r136, [retval0];
	} // callseq 20
	add.s32 	%r138, %r173, 4;
	st.local.v2.u32 	[%rd9], {%r21, %r170};
	st.local.v2.u32 	[%rd9+8], {%r138, %r20};
	st.local.u32 	[%rd9+16], %r19;
	{ // callseq 21, 0
	.param .b64 param0;
	st.param.b64 	[param0], %rd11;
	.param .b64 param1;
	st.param.b64 	[param1], %rd12;
	.param .b32 retval0;
	call.uni (retval0), 
	vprintf, 
	(
	param0, 
	param1
	);
	ld.param.b32 	%r139, [retval0];
	} // callseq 21
	add.s32 	%r141, %r173, 5;
	st.local.v2.u32 	[%rd9], {%r21, %r170};
	st.local.v2.u32 	[%rd9+8], {%r141, %r20};
	st.local.u32 	[%rd9+16], %r19;
	{ // callseq 22, 0
	.param .b64 param0;
	st.param.b64 	[param0], %rd11;
	.param .b64 param1;
	st.param.b64 	[param1], %rd12;
	.param .b32 retval0;
	call.uni (retval0), 
	vprintf, 
	(
	param0, 
	param1
	);
	ld.param.b32 	%r142, [retval0];
	} // callseq 22
	add.s32 	%r144, %r173, 6;
	st.local.v2.u32 	[%rd9], {%r21, %r170};
	st.local.v2.u32 	[%rd9+8], {%r144, %r20};
	st.local.u32 	[%rd9+16], %r19;
	{ // callseq 23, 0
	.param .b64 param0;
	st.param.b64 	[param0], %rd11;
	.param .b64 param1;
	st.param.b64 	[param1], %rd12;
	.param .b32 retval0;
	call.uni (retval0), 
	vprintf, 
	(
	param0, 
	param1
	);
	ld.param.b32 	%r145, [retval0];
	} // callseq 23
	add.s32 	%r147, %r173, 7;
	st.local.v2.u32 	[%rd9], {%r21, %r170};
	st.local.v2.u32 	[%rd9+8], {%r147, %r20};
	st.local.u32 	[%rd9+16], %r19;
	{ // callseq 24, 0
	.param .b64 param0;
	st.param.b64 	[param0], %rd11;
	.param .b64 param1;
	st.param.b64 	[param1], %rd12;
	.param .b32 retval0;
	call.uni (retval0), 
	vprintf, 
	(
	param0, 
	param1
	);
	ld.param.b32 	%r148, [retval0];
	} // callseq 24
	add.s32 	%r173, %r173, 8;
$L__BB0_10:
	setp.eq.s32 	%p12, %r8, 0;
	@%p12 bra 	$L__BB0_17;
	cvta.to.local.u64 	%rd1, %rd12;
	add.s32 	%r150, %r8, -1;
	setp.lt.u32 	%p13, %r150, 3;
	@%p13 bra 	$L__BB0_13;
	st.local.v2.u32 	[%rd1], {%r21, %r170};
	st.local.v2.u32 	[%rd1+8], {%r173, %r20};
	st.local.u32 	[%rd1+16], %r19;
	cvta.global.u64 	%rd14, %rd16;
	{ // callseq 25, 0
	.param .b64 param0;
	st.param.b64 	[param0], %rd14;
	.param .b64 param1;
	st.param.b64 	[param1], %rd12;
	.param .b32 retval0;
	call.uni (retval0), 
	vprintf, 
	(
	param0, 
	param1
	);
	ld.param.b32 	%r151, [retval0];
	} // callseq 25
	add.s32 	%r153, %r173, 1;
	st.local.v2.u32 	[%rd1], {%r21, %r170};
	st.local.v2.u32 	[%rd1+8], {%r153, %r20};
	st.local.u32 	[%rd1+16], %r19;
	{ // callseq 26, 0
	.param .b64 param0;
	st.param.b64 	[param0], %rd14;
	.param .b64 param1;
	st.param.b64 	[param1], %rd12;
	.param .b32 retval0;
	call.uni (retval0), 
	vprintf, 
	(
	param0, 
	param1
	);
	ld.param.b32 	%r154, [retval0];
	} // callseq 26
	add.s32 	%r156, %r173, 2;
	st.local.v2.u32 	[%rd1], {%r21, %r170};
	st.local.v2.u32 	[%rd1+8], {%r156, %r20};
	st.local.u32 	[%rd1+16], %r19;
	{ // callseq 27, 0
	.param .b64 param0;
	st.param.b64 	[param0], %rd14;
	.param .b64 param1;
	st.param.b64 	[param1], %rd12;
	.param .b32 retval0;
	call.uni (retval0), 
	vprintf, 
	(
	param0, 
	param1
	);
	ld.param.b32 	%r157, [retval0];
	} // callseq 27
	add.s32 	%r159, %r173, 3;
	st.local.v2.u32 	[%rd1], {%r21, %r170};
	st.local.v2.u32 	[%rd1+8], {%r159, %r20};
	st.local.u32 	[%rd1+16], %r19;
	{ // callseq 28, 0
	.param .b64 param0;
	st.param.b64 	[param0], %rd14;
	.param .b64 param1;
	st.param.b64 	[param1], %rd12;
	.param .b32 retval0;
	call.uni (retval0), 
	vprintf, 
	(
	param0, 
	param1
	);
	ld.param.b32 	%r160, [retval0];
	} // callseq 28
	add.s32 	%r173, %r173, 4;
$L__BB0_13:
	setp.eq.s32 	%p14, %r10, 0;
	@%p14 bra 	$L__BB0_17;
	setp.eq.s32 	%p15, %r10, 1;
	st.local.v2.u32 	[%rd1], {%r21, %r170};
	st.local.v2.u32 	[%rd1+8], {%r173, %r20};
	st.local.u32 	[%rd1+16], %r19;
	cvta.global.u64 	%rd17, %rd16;
	{ // callseq 29, 0
	.param .b64 param0;
	st.param.b64 	[param0], %rd17;
	.param .b64 param1;
	st.param.b64 	[param1], %rd12;
	.param .b32 retval0;
	call.uni (retval0), 
	vprintf, 
	(
	param0, 
	param1
	);
	ld.param.b32 	%r162, [retval0];
	} // callseq 29
	@%p15 bra 	$L__BB0_17;
	setp.eq.s32 	%p16, %r10, 2;
	add.s32 	%r164, %r173, 1;
	st.local.v2.u32 	[%rd1], {%r21, %r170};
	st.local.v2.u32 	[%rd1+8], {%r164, %r20};
	st.local.u32 	[%rd1+16], %r19;
	cvta.global.u64 	%rd20, %rd16;
	{ // callseq 30, 0
	.param .b64 param0;
	st.param.b64 	[param0], %rd20;
	.param .b64 param1;
	st.param.b64 	[param1], %rd12;
	.param .b32 retval0;
	call.uni (retval0), 
	vprintf, 
	(
	param0, 
	param1
	);
	ld.param.b32 	%r165, [retval0];
	} // callseq 30
	@%p16 bra 	$L__BB0_17;
	add.s32 	%r167, %r173, 2;
	st.local.v2.u32 	[%rd1], {%r21, %r170};
	st.local.v2.u32 	[%rd1+8], {%r167, %r20};
	st.local.u32 	[%rd1+16], %r19;
	cvta.global.u64 	%rd23, %rd16;
	{ // callseq 31, 0
	.param .b64 param0;
	st.param.b64 	[param0], %rd23;
	.param .b64 param1;
	st.param.b64 	[param1], %rd12;
	.param .b32 retval0;
	call.uni (retval0), 
	vprintf, 
	(
	param0, 
	param1
	);
	ld.param.b32 	%r168, [retval0];
	} // callseq 31
$L__BB0_17:
	add.s32 	%r170, %r170, 1;
	setp.ne.s32 	%p17, %r170, %r4;
	@%p17 bra 	$L__BB0_3;
$L__BB0_18:
	ret;

}


// ===== COMPILED SASS (sm_100) =====

	.target	sm_100

	.elftype	@"ET_EXEC"


//--------------------- .note.nv.tkinfo           --------------------------
	.section	.note.nv.tkinfo,"",@"SHT_NOTE"
	.sectionflags	@"SHF_NOTE_NV_TKINFO"
	.tkinfo
        /*0018*/ 	.word	0x00000002
        /*0030*/ 	.string	""
        /*0030*/ 	.string	"ptxas"
        /*0030*/ 	.string	"Cuda compilation tools, release 13.0, V13.0.88"
        /*0030*/ 	.string	"Build cuda_13.0.r13.0/compiler.36424714_0"
        /*0030*/ 	.string	"-arch sm_100 -m 64 "



//--------------------- .note.nv.cuinfo           --------------------------
	.section	.note.nv.cuinfo,"",@"SHT_NOTE"
	.sectionflags	@"SHF_NOTE_NV_CUINFO"
        /*0018*/ 	.short	0x0002
        /*001a*/ 	.short	0x0064
        /*001c*/ 	.short	0x0082
	.zero		2


//--------------------- .nv.info                  --------------------------
	.section	.nv.info,"",@"SHT_CUDA_INFO"
	.align	4


	//----- nvinfo : EIATTR_REGCOUNT
	.align		4
        /*0000*/ 	.byte	0x04, 0x2f
        /*0002*/ 	.short	(.L_3 - .L_2)
	.align		4
.L_2:
        /*0004*/ 	.word	index@(median_filter)
        /*0008*/ 	.word	0x00000021


	//----- nvinfo : EIATTR_FRAME_SIZE
	.align		4
.L_3:
        /*000c*/ 	.byte	0x04, 0x11
        /*000e*/ 	.short	(.L_5 - .L_4)
	.align		4
.L_4:
        /*0010*/ 	.word	index@(median_filter)
        /*0014*/ 	.word	0x00000018


	//----- nvinfo : EIATTR_MIN_STACK_SIZE
	.align		4
.L_5:
        /*0018*/ 	.byte	0x04, 0x12
        /*001a*/ 	.short	(.L_7 - .L_6)
	.align		4
.L_6:
        /*001c*/ 	.word	index@(median_filter)
        /*0020*/ 	.word	0x00000018
.L_7:


//--------------------- .nv.compat                --------------------------
	.section	.nv.compat,"",@"SHT_CUDA_COMPAT_INFO"
	.align	4
        /*0000*/ 	.byte	0x02, 0x09, 0x00, 0x00, 0x02, 0x02, 0x01, 0x00, 0x02, 0x05, 0x05, 0x00, 0x03, 0x07, 0x01, 0x01
        /*0010*/ 	.byte	0x02, 0x03, 0x00, 0x00, 0x02, 0x06, 0x01, 0x00, 0x04, 0x0b, 0x08, 0x00, 0x09, 0x00, 0x00, 0x00
        /*0020*/ 	.byte	0x00, 0x00, 0x00, 0x00


//--------------------- .nv.info.median_filter    --------------------------
	.section	.nv.info.median_filter,"",@"SHT_CUDA_INFO"
	.sectionflags	@""
	.align	4


	//----- nvinfo : EIATTR_CUDA_API_VERSION
	.align		4
        /*0000*/ 	.byte	0x04, 0x37
        /*0002*/ 	.short	(.L_9 - .L_8)
.L_8:
        /*0004*/ 	.word	0x00000082


	//----- nvinfo : EIATTR_KPARAM_INFO
	.align		4
.L_9:
        /*0008*/ 	.byte	0x04, 0x17
        /*000a*/ 	.short	(.L_11 - .L_10)
.L_10:
        /*000c*/ 	.word	0x00000000
        /*0010*/ 	.short	0x0006
        /*0012*/ 	.short	0x0020
        /*0014*/ 	.byte	0x00, 0xf0, 0x11, 0x00


	//----- nvinfo : EIATTR_KPARAM_INFO
	.align		4
.L_11:
        /*0018*/ 	.byte	0x04, 0x17
        /*001a*/ 	.short	(.L_13 - .L_12)
.L_12:
        /*001c*/ 	.word	0x00000000
        /*0020*/ 	.short	0x0005
        /*0022*/ 	.short	0x001c
        /*0024*/ 	.byte	0x00, 0xf0, 0x11, 0x00


	//----- nvinfo : EIATTR_KPARAM_INFO
	.align		4
.L_13:
        /*0028*/ 	.byte	0x04, 0x17
        /*002a*/ 	.short	(.L_15 - .L_14)
.L_14:
        /*002c*/ 	.word	0x00000000
        /*0030*/ 	.short	0x0004
        /*0032*/ 	.short	0x0018
        /*0034*/ 	.byte	0x00, 0xf0, 0x11, 0x00


	//----- nvinfo : EIATTR_KPARAM_INFO
	.align		4
.L_15:
        /*0038*/ 	.byte	0x04, 0x17
        /*003a*/ 	.short	(.L_17 - .L_16)
.L_16:
        /*003c*/ 	.word	0x00000000
        /*0040*/ 	.short	0x0003
        /*0042*/ 	.short	0x0014
        /*0044*/ 	.byte	0x00, 0xf0, 0x11, 0x00


	//----- nvinfo : EIATTR_KPARAM_INFO
	.align		4
.L_17:
        /*0048*/ 	.byte	0x04, 0x17
        /*004a*/ 	.short	(.L_19 - .L_18)
.L_18:
        /*004c*/ 	.word	0x00000000
        /*0050*/ 	.short	0x0002
        /*0052*/ 	.short	0x0010
        /*0054*/ 	.byte	0x00, 0xf0, 0x11, 0x00


	//----- nvinfo : EIATTR_KPARAM_INFO
	.align		4
.L_19:
        /*0058*/ 	.byte	0x04, 0x17
        /*005a*/ 	.short	(.L_21 - .L_20)
.L_20:
        /*005c*/ 	.word	0x00000000
        /*0060*/ 	.short	0x0001
        /*0062*/ 	.short	0x0008
        /*0064*/ 	.byte	0x00, 0xf5, 0x21, 0x00


	//----- nvinfo : EIATTR_KPARAM_INFO
	.align		4
.L_21:
        /*0068*/ 	.byte	0x04, 0x17
        /*006a*/ 	.short	(.L_23 - .L_22)
.L_22:
        /*006c*/ 	.word	0x00000000
        /*0070*/ 	.short	0x0000
        /*0072*/ 	.short	0x0000
        /*0074*/ 	.byte	0x00, 0xf5, 0x21, 0x00


	//----- nvinfo : EIATTR_SPARSE_MMA_MASK
	.align		4
.L_23:
        /*0078*/ 	.byte	0x03, 0x50
        /*007a*/ 	.short	0x0000


	//----- nvinfo : EIATTR_MAXREG_COUNT
	.align		4
        /*007c*/ 	.byte	0x03, 0x1b
        /*007e*/ 	.short	0x00ff


	//----- nvinfo : EIATTR_EXTERNS
	.align		4
        /*0080*/ 	.byte	0x04, 0x0f
        /*0082*/ 	.short	(.L_25 - .L_24)


	//   ....[0]....
	.align		4
.L_24:
        /*0084*/ 	.word	index@(vprintf)


	//----- nvinfo : EIATTR_MERCURY_ISA_VERSION
	.align		4
.L_25:
        /*0088*/ 	.byte	0x03, 0x5f
        /*008a*/ 	.short	0x0101


	//----- nvinfo : EIATTR_VRC_CTA_INIT_COUNT
	.align		4
        /*008c*/ 	.byte	0x02, 0x4a
	.zero		1
	.zero		1


	//----- nvinfo : EIATTR_SYSCALL_OFFSETS
	.align		4
        /*0090*/ 	.byte	0x04, 0x46
        /*0092*/ 	.short	(.L_27 - .L_26)


	//   ....[0]....
.L_26:
        /*0094*/ 	.word	0x000001f0


	//   ....[1]....
        /*0098*/ 	.word	0x00000580


	//   ....[2]....
        /*009c*/ 	.word	0x00000660


	//   ....[3]....
        /*00a0*/ 	.word	0x00000730


	//   ....[4]....
        /*00a4*/ 	.word	0x00000800


	//   ....[5]....
        /*00a8*/ 	.word	0x000008d0


	//   ....[6]....
        /*00ac*/ 	.word	0x000009a0


	//   ....[7]....
        /*00b0*/ 	.word	0x00000a70


	//   ....[8]....
        /*00b4*/ 	.word	0x00000b40


	//   ....[9]....
        /*00b8*/ 	.word	0x00000c10


	//   ....[10]....
        /*00bc*/ 	.word	0x00000ce0


	//   ....[11]....
        /*00c0*/ 	.word	0x00000db0


	//   ....[12]....
        /*00c4*/ 	.word	0x00000e80


	//   ....[13]....
        /*00c8*/ 	.word	0x00000f50


	//   ....[14]....
        /*00cc*/ 	.word	0x00001020


	//   ....[15]....
        /*00d0*/ 	.word	0x000010f0


	//   ....[16]....
        /*00d4*/ 	.word	0x000011c0


	//   ....[17]....
        /*00d8*/ 	.word	0x00001440


	//   ....[18]....
        /*00dc*/ 	.word	0x00001540


	//   ....[19]....
        /*00e0*/ 	.word	0x00001610


	//   ....[20]....
        /*00e4*/ 	.word	0x000016e0


	//   ....[21]....
        /*00e8*/ 	.word	0x000017b0


	//   ....[22]....
        /*00ec*/ 	.word	0x00001880


	//   ....[23]....
        /*00f0*/ 	.word	0x00001950


	//   ....[24]....
        /*00f4*/ 	.word	0x00001a20


	//   ....[25]....
        /*00f8*/ 	.word	0x00001b80


	//   ....[26]....
        /*00fc*/ 	.word	0x00001c80


	//   ....[27]....
        /*0100*/ 	.word	0x00001d50


	//   ....[28]....
        /*0104*/ 	.word	0x00001e20


	//   ....[29]....
        /*0108*/ 	.word	0x00001f70


	//   ....[30]....
        /*010c*/ 	.word	0x00002090


	//   ....[31]....
        /*0110*/ 	.word	0x00002170


	//----- nvinfo : EIATTR_EXIT_INSTR_OFFSETS
	.align		4
.L_27:
        /*0114*/ 	.byte	0x04, 0x1c
        /*0116*/ 	.short	(.L_29 - .L_28)


	//   ....[0]....
.L_28:
        /*0118*/ 	.word	0x00000170


	//   ....[1]....
        /*011c*/ 	.word	0x00000260


	//   ....[2]....
        /*0120*/ 	.word	0x000021c0


	//----- nvinfo : EIATTR_CRS_STACK_SIZE
	.align		4
.L_29:
        /*0124*/ 	.byte	0x04, 0x1e
        /*0126*/ 	.short	(.L_31 - .L_30)
.L_30:
        /*0128*/ 	.word	0x00000000


	//----- nvinfo : EIATTR_CBANK_PARAM_SIZE
	.align		4
.L_31:
        /*012c*/ 	.byte	0x03, 0x19
        /*012e*/ 	.short	0x0024


	//----- nvinfo : EIATTR_PARAM_CBANK
	.align		4
        /*0130*/ 	.byte	0x04, 0x0a
        /*0132*/ 	.short	(.L_33 - .L_32)
	.align		4
.L_32:
        /*0134*/ 	.word	index@(.nv.constant0.median_filter)
        /*0138*/ 	.short	0x0380
        /*013a*/ 	.short	0x0024


	//----- nvinfo : EIATTR_SW_WAR
	.align		4
.L_33:
        /*013c*/ 	.byte	0x04, 0x36
        /*013e*/ 	.short	(.L_35 - .L_34)
.L_34:
        /*0140*/ 	.word	0x00000008
.L_35:


//--------------------- .nv.callgraph             --------------------------
	.section	.nv.callgraph,"",@"SHT_CUDA_CALLGRAPH"
	.align	4
	.sectionentsize	8
	.align		4
        /*0000*/ 	.word	0x00000000
	.align		4
        /*0004*/ 	.word	0xffffffff
	.align		4
        /*0008*/ 	.word	index@(median_filter)
	.align		4
        /*000c*/ 	.word	index@(vprintf)
	.align		4
        /*0010*/ 	.word	0x00000000
	.align		4
        /*0014*/ 	.word	0xfffffffe
	.align		4
        /*0018*/ 	.word	0x00000000
	.align		4
        /*001c*/ 	.word	0xfffffffd
	.align		4
        /*0020*/ 	.word	0x00000000
	.align		4
        /*0024*/ 	.word	0xfffffffc


//--------------------- .nv.constant4             --------------------------
	.section	.nv.constant4,"a",@progbits
	.align	8
	.align		8
.nv.constant4:
        /*0000*/ 	.dword	vprintf
	.align		8
        /*0008*/ 	.dword	$str
	.align		8
        /*0010*/ 	.dword	$str$1


//--------------------- .text.median_filter       --------------------------
	.section	.text.median_filter,"ax",@progbits
	.align	128
        .global         median_filter
        .type           median_filter,@function
        .size           median_filter,(.L_x_39 - median_filter)
        .other          median_filter,@"STO_CUDA_ENTRY STV_DEFAULT"
median_filter:
.text.median_filter:
[----:B------:R-:W0:Y:S01]  /*0000*/  LDC R1, c[0x0][0x37c] ;  /* 0x0000df00ff017b82 */ /* 0x000e220000000800 */
[----:B------:R-:W1:Y:S01]  /*0010*/  S2R R5, SR_TID.Y ;  /* 0x0000000000057919 */ /* 0x000e620000002200 */
[----:B------:R-:W2:Y:S06]  /*0020*/  LDCU UR5, c[0x0][0x2fc] ;  /* 0x00005f80ff0577ac */ /* 0x000eac0008000800 */
[----:B------:R-:W3:Y:S01]  /*0030*/  LDC R0, c[0x0][0x360] ;  /* 0x0000d800ff007b82 */ /* 0x000ee20000000800 */
[----:B0-----:R-:W-:Y:S01]  /*0040*/  VIADD R1, R1, 0xffffffe8 ;  /* 0xffffffe801017836 */ /* 0x001fe20000000000 */
[----:B------:R-:W3:Y:S01]  /*0050*/  S2R R3, SR_TID.X ;  /* 0x0000000000037919 */ /* 0x000ee20000002100 */
[----:B------:R-:W0:Y:S01]  /*0060*/  LDCU.64 UR10, c[0x0][0x390] ;  /* 0x00007200ff0a77ac */ /* 0x000e220008000a00 */
[----:B------:R-:W4:Y:S01]  /*0070*/  S2R R2, SR_TID.Z ;  /* 0x0000000000027919 */ /* 0x000f220000002300 */
[----:B------:R-:W5:Y:S03]  /*0080*/  LDCU UR9, c[0x0][0x398] ;  /* 0x00007300ff0977ac */ /* 0x000f660008000800 */
[----:B------:R-:W1:Y:S01]  /*0090*/  S2UR UR7, SR_CTAID.Y ;  /* 0x00000000000779c3 */ /* 0x000e620000002600 */
[----:B------:R-:W2:Y:S07]  /*00a0*/  LDCU UR4, c[0x0][0x2f8] ;  /* 0x00005f00ff0477ac */ /* 0x000eae0008000800 */
[----:B------:R-:W1:Y:S08]  /*00b0*/  LDC R26, c[0x0][0x364] ;  /* 0x0000d900ff1a7b82 */ /* 0x000e700000000800 */
[----:B------:R-:W3:Y:S01]  /*00c0*/  S2UR UR6, SR_CTAID.X ;  /* 0x00000000000679c3 */ /* 0x000ee20000002500 */
[----:B--2---:R-:W-:-:S07]  /*00d0*/  IADD3 R22, P1, PT, R1, UR4, RZ ;  /* 0x0000000401167c10 */ /* 0x004fce000ff3e0ff */
[----:B------:R-:W4:Y:S08]  /*00e0*/  S2UR UR8, SR_CTAID.Z ;  /* 0x00000000000879c3 */ /* 0x000f300000002700 */
[----:B------:R-:W4:Y:S01]  /*00f0*/  LDC R23, c[0x0][0x368] ;  /* 0x0000da00ff177b82 */ /* 0x000f220000000800 */
[----:B-1----:R-:W-:-:S05]  /*0100*/  IMAD R26, R26, UR7, R5 ;  /* 0x000000071a1a7c24 */ /* 0x002fca000f8e0205 */
[----:B0-----:R-:W-:Y:S01]  /*0110*/  ISETP.GE.U32.AND P0, PT, R26, UR11, PT ;  /* 0x0000000b1a007c0c */ /* 0x001fe2000bf06070 */
[----:B---3--:R-:W-:-:S05]  /*0120*/  IMAD R0, R0, UR6, R3 ;  /* 0x0000000600007c24 */ /* 0x008fca000f8e0203 */
[----:B------:R-:W-:Y:S01]  /*0130*/  ISETP.GE.U32.OR P0, PT, R0, UR10, P0 ;  /* 0x0000000a00007c0c */ /* 0x000fe20008706470 */
[----:B----4-:R-:W-:Y:S02]  /*0140*/  IMAD R23, R23, UR8, R2 ;  /* 0x0000000817177c24 */ /* 0x010fe4000f8e0202 */
[----:B------:R-:W-:-:S03]  /*0150*/  IMAD.X R2, RZ, RZ, UR5, P1 ;  /* 0x00000005ff027e24 */ /* 0x000fc600088e06ff */
[----:B-----5:R-:W-:-:S13]  /*0160*/  ISETP.GE.U32.OR P0, PT, R23, UR9, P0 ;  /* 0x0000000917007c0c */ /* 0x020fda0008706470 */
[----:B------:R-:W-:Y:S05]  /*0170*/  @P0 EXIT ;  /* 0x000000000000094d */ /* 0x000fea0003800000 */
[----:B------:R-:W-:Y:S01]  /*0180*/  MOV R0, 0x0 ;  /* 0x0000000000007802 */ /* 0x000fe20000000f00 */
[----:B------:R-:W0:Y:S01]  /*0190*/  LDCU.64 UR4, c[0x4][0x8] ;  /* 0x01000100ff0477ac */ /* 0x000e220008000a00 */
[----:B------:R-:W-:Y:S02]  /*01a0*/  CS2R R6, SRZ ;  /* 0x0000000000067805 */ /* 0x000fe4000001ff00 */
[----:B------:R1:W2:Y:S01]  /*01b0*/  LDC.64 R8, c[0x4][R0] ;  /* 0x0100000000087b82 */ /* 0x0002a20000000a00 */
[----:B0-----:R-:W-:Y:S01]  /*01c0*/  MOV R4, UR4 ;  /* 0x0000000400047c02 */ /* 0x001fe20008000f00 */
[----:B-1----:R-:W-:-:S07]  /*01d0*/  IMAD.U32 R5, RZ, RZ, UR5 ;  /* 0x00000005ff057e24 */ /* 0x002fce000f8e00ff */
[----:B------:R-:W-:-:S07]  /*01e0*/  LEPC R20, `(.L_x_0) ;  /* 0x000000001014794e */ /* 0x000fce0000000000 */
[----:B--2---:R-:W-:Y:S05]  /*01f0*/  CALL.ABS.NOINC R8 ;  /* 0x0000000008007343 */ /* 0x004fea0003c00000 */
.L_x_0:
[----:B------:R-:W0:Y:S02]  /*0200*/  LDCU UR4, c[0x0][0x39c] ;  /* 0x00007380ff0477ac */ /* 0x000e240008000800 */
[----:B0-----:R-:W-:-:S04]  /*0210*/  ULEA.HI UR4, UR4, UR4, URZ, 0x1 ;  /* 0x0000000404047291 */ /* 0x001fc8000f8f08ff */
[----:B------:R-:W-:-:S06]  /*0220*/  USHF.R.S32.HI UR4, URZ, 0x1, UR4 ;  /* 0x00000001ff047899 */ /* 0x000fcc0008011404 */
[C---:B------:R-:W-:Y:S01]  /*0230*/  VIADD R17, R26.reuse, -UR4 ;  /* 0x800000041a117c36 */ /* 0x040fe20008000000 */
[----:B------:R-:W-:-:S04]  /*0240*/  IADD3 R26, PT, PT, R26, UR4, RZ ;  /* 0x000000041a1a7c10 */ /* 0x000fc8000fffe0ff */
[----:B------:R-:W-:-:S13]  /*0250*/  ISETP.GE.U32.AND P0, PT, R17, R26, PT ;  /* 0x0000001a1100720c */ /* 0x000fda0003f06070 */
[----:B------:R-:W-:Y:S05]  /*0260*/  @P0 EXIT ;  /* 0x000000000000094d */ /* 0x000fea0003800000 */
[----:B------:R-:W0:Y:S02]  /*0270*/  LDCU UR4, c[0x0][0x3a0] ;  /* 0x00007400ff0477ac */ /* 0x000e240008000800 */
[----:B0-----:R-:W-:-:S04]  /*0280*/  ULEA.HI UR4, UR4, UR4, URZ, 0x1 ;  /* 0x0000000404047291 */ /* 0x001fc8000f8f08ff */
[----:B------:R-:W-:-:S06]  /*0290*/  USHF.R.S32.HI UR4, URZ, 0x1, UR4 ;  /* 0x00000001ff047899 */ /* 0x000fcc0008011404 */
[C---:B------:R-:W-:Y:S02]  /*02a0*/  VIADD R24, R23.reuse, -UR4 ;  /* 0x8000000417187c36 */ /* 0x040fe40008000000 */
[----:B------:R-:W-:-:S07]  /*02b0*/  VIADD R23, R23, UR4 ;  /* 0x0000000417177c36 */ /* 0x000fce0008000000 */
.L_x_37:
[----:B------:R-:W-:Y:S01]  /*02c0*/  ISETP.GE.U32.AND P0, PT, R24, R23, PT ;  /* 0x000000171800720c */ /* 0x000fe20003f06070 */
[----:B------:R-:W-:-:S12]  /*02d0*/  BSSY.RECONVERGENT B7, `(.L_x_1) ;  /* 0x00001eb000077945 */ /* 0x000fd80003800200 */
[----:B------:R-:W-:Y:S05]  /*02e0*/  @P0 BRA `(.L_x_2) ;  /* 0x0000001c00a40947 */ /* 0x000fea0003800000 */
[----:B------:R-:W0:Y:S01]  /*02f0*/  LDCU UR4, c[0x0][0x3a0] ;  /* 0x00007400ff0477ac */ /* 0x000e220008000800 */
[----:B------:R-:W-:Y:S01]  /*0300*/  MOV R18, R24 ;  /* 0x0000001800127202 */ /* 0x000fe20000000f00 */
[----:B0-----:R-:W-:-:S04]  /*0310*/  ULEA.HI UR4, UR4, UR4, URZ, 0x1 ;  /* 0x0000000404047291 */ /* 0x001fc8000f8f08ff */
[----:B------:R-:W-:-:S04]  /*0320*/  USHF.R.S32.HI UR4, URZ, 0x1, UR4 ;  /* 0x00000001ff047899 */ /* 0x000fc80008011404 */
[----:B------:R-:W-:-:S04]  /*0330*/  UIADD3 UR4, UPT, UPT, UR4, UR4, URZ ;  /* 0x0000000404047290 */ /* 0x000fc8000fffe0ff */
[----:B------:R-:W-:-:S04]  /*0340*/  UIADD3 UR5, UPT, UPT, -UR4, URZ, URZ ;  /* 0x000000ff04057290 */ /* 0x000fc8000fffe1ff */
[----:B------:R-:W-:-:S09]  /*0350*/  UISETP.GT.U32.AND UP0, UPT, UR5, -0x10, UPT ;  /* 0xfffffff00500788c */ /* 0x000fd2000bf04070 */
[----:B------:R-:W-:Y:S05]  /*0360*/  BRA.U UP0, `(.L_x_3) ;  /* 0x0000000d00a87547 */ /* 0x000fea000b800000 */
[----:B------:R-:W-:Y:S01]  /*0370*/  ULOP3.LUT UR4, UR4, 0xfffffff0, URZ, 0xc0, !UPT ;  /* 0xfffffff004047892 */ /* 0x000fe2000f8ec0ff */
[----:B------:R-:W-:Y:S01]  /*0380*/  BSSY.RECONVERGENT B6, `(.L_x_3) ;  /* 0x00000e8000067945 */ /* 0x000fe20003800200 */
[----:B------:R-:W-:Y:S02]  /*0390*/  IMAD.MOV.U32 R18, RZ, RZ, R24 ;  /* 0x000000ffff127224 */ /* 0x000fe400078e0018 */
[----:B------:R-:W-:-:S06]  /*03a0*/  UIADD3 UR4, UPT, UPT, -UR4, URZ, URZ ;  /* 0x000000ff04047290 */ /* 0x000fcc000fffe1ff */
[----:B------:R-:W-:-:S07]  /*03b0*/  IMAD.U32 R29, RZ, RZ, UR4 ;  /* 0x00000004ff1d7e24 */ /* 0x000fce000f8e00ff */
.L_x_20:
[----:B------:R-:W0:Y:S01]  /*03c0*/  S2R R3, SR_TID.X ;  /* 0x0000000000037919 */ /* 0x000e220000002100 */
[----:B------:R-:W0:Y:S01]  /*03d0*/  LDC R16, c[0x0][0x360] ;  /* 0x0000d800ff107b82 */ /* 0x000e220000000800 */
[----:B------:R-:W1:Y:S01]  /*03e0*/  LDCU UR5, c[0x0][0x2f8] ;  /* 0x00005f00ff0577ac */ /* 0x000e620008000800 */
[----:B------:R-:W-:Y:S01]  /*03f0*/  MOV R8, 0x0 ;  /* 0x0000000000087802 */ /* 0x000fe20000000f00 */
[----:B------:R-:W2:Y:S01]  /*0400*/  S2R R0, SR_TID.Y ;  /* 0x0000000000007919 */ /* 0x000ea20000002200 */
[----:B------:R-:W-:Y:S02]  /*0410*/  VIADD R29, R29, 0x10 ;  /* 0x000000101d1d7836 */ /* 0x000fe40000000000 */
[----:B------:R-:W-:Y:S01]  /*0420*/  IMAD.MOV.U32 R6, RZ, RZ, R22 ;  /* 0x000000ffff067224 */ /* 0x000fe200078e0016 */
[----:B------:R-:W3:Y:S01]  /*0430*/  S2R R5, SR_TID.Z ;  /* 0x0000000000057919 */ /* 0x000ee20000002300 */
[----:B------:R-:W2:Y:S01]  /*0440*/  LDC R19, c[0x0][0x364] ;  /* 0x0000d900ff137b82 */ /* 0x000ea20000000800 */
[----:B------:R-:W-:Y:S01]  /*0450*/  ISETP.NE.AND P0, PT, R29, RZ, PT ;  /* 0x000000ff1d00720c */ /* 0x000fe20003f05270 */
[----:B------:R-:W-:-:S03]  /*0460*/  IMAD.MOV.U32 R7, RZ, RZ, R2 ;  /* 0x000000ffff077224 */ /* 0x000fc600078e0002 */
[----:B------:R-:W-:-:S03]  /*0470*/  P2R R30, PR, RZ, 0x1 ;  /* 0x00000001ff1e7803 */ /* 0x000fc60000000000 */
[----:B------:R-:W0:Y:S01]  /*0480*/  S2UR UR4, SR_CTAID.X ;  /* 0x00000000000479c3 */ /* 0x000e220000002500 */
[----:B-1----:R-:W-:-:S07]  /*0490*/  IADD3 R25, PT, PT, R22, -UR5, RZ ;  /* 0x8000000516197c10 */ /* 0x002fce000fffe0ff */
[----:B------:R-:W2:Y:S08]  /*04a0*/  S2UR UR6, SR_CTAID.Y ;  /* 0x00000000000679c3 */ /* 0x000eb00000002600 */
[----:B------:R-:W3:Y:S08]  /*04b0*/  S2UR UR7, SR_CTAID.Z ;  /* 0x00000000000779c3 */ /* 0x000ef00000002700 */
[----:B------:R-:W3:Y:S01]  /*04c0*/  LDC R28, c[0x0][0x368] ;  /* 0x0000da00ff1c7b82 */ /* 0x000ee20000000800 */
[----:B0-----:R-:W-:Y:S01]  /*04d0*/  IMAD R16, R16, UR4, R3 ;  /* 0x0000000410107c24 */ /* 0x001fe2000f8e0203 */
[----:B------:R-:W0:Y:S04]  /*04e0*/  LDCU.64 UR4, c[0x4][0x10] ;  /* 0x01000200ff0477ac */ /* 0x000e280008000a00 */
[----:B------:R1:W-:Y:S01]  /*04f0*/  STL.64 [R25], R16 ;  /* 0x0000001019007387 */ /* 0x0003e20000100a00 */
[----:B--2---:R-:W-:Y:S01]  /*0500*/  IMAD R19, R19, UR6, R0 ;  /* 0x0000000613137c24 */ /* 0x004fe2000f8e0200 */
[----:B------:R-:W2:Y:S04]  /*0510*/  LDC.64 R8, c[0x4][R8] ;  /* 0x0100000008087b82 */ /* 0x000ea80000000a00 */
[----:B------:R1:W-:Y:S01]  /*0520*/  STL.64 [R25+0x8], R18 ;  /* 0x0000081219007387 */ /* 0x0003e20000100a00 */
[----:B0-----:R-:W-:-:S02]  /*0530*/  IMAD.U32 R4, RZ, RZ, UR4 ;  /* 0x00000004ff047e24 */ /* 0x001fc4000f8e00ff */
[----:B---3--:R-:W-:Y:S01]  /*0540*/  IMAD R28, R28, UR7, R5 ;  /* 0x000000071c1c7c24 */ /* 0x008fe2000f8e0205 */
[----:B------:R-:W-:-:S04]  /*0550*/  MOV R5, UR5 ;  /* 0x0000000500057c02 */ /* 0x000fc80008000f00 */
[----:B------:R1:W-:Y:S03]  /*0560*/  STL [R25+0x10], R28 ;  /* 0x0000101c19007387 */ /* 0x0003e60000100800 */
[----:B------:R-:W-:-:S07]  /*0570*/  LEPC R20, `(.L_x_4) ;  /* 0x000000001014794e */ /* 0x000fce0000000000 */
[----:B-12---:R-:W-:Y:S05]  /*0580*/  CALL.ABS.NOINC R8 ;  /* 0x0000000008007343 */ /* 0x006fea0003c00000 */
.L_x_4:
[----:B------:R-:W-:Y:S01]  /*0590*/  IADD3 R10, PT, PT, R18, 0x1, RZ ;  /* 0x00000001120a7810 */ /* 0x000fe20007ffe0ff */
[----:B------:R-:W-:Y:S01]  /*05a0*/  IMAD.MOV.U32 R11, RZ, RZ, R19 ;  /* 0x000000ffff0b7224 */ /* 0x000fe200078e0013 */
[----:B------:R-:W-:Y:S01]  /*05b0*/  MOV R27, 0x0 ;  /* 0x00000000001b7802 */ /* 0x000fe20000000f00 */
[----:B------:R0:W-:Y:S01]  /*05c0*/  STL.64 [R25], R16 ;  /* 0x0000001019007387 */ /* 0x0001e20000100a00 */
[----:B------:R-:W1:Y:S01]  /*05d0*/  LDCU.64 UR4, c[0x4][0x10] ;  /* 0x01000200ff0477ac */ /* 0x000e620008000a00 */
[----:B------:R-:W-:Y:S01]  /*05e0*/  IMAD.MOV.U32 R6, RZ, RZ, R22 ;  /* 0x000000ffff067224 */ /* 0x000fe200078e0016 */
[----:B------:R0:W2:Y:S01]  /*05f0*/  LDC.64 R8, c[0x4][R27] ;  /* 0x010000001b087b82 */ /* 0x0000a20000000a00 */
[----:B------:R0:W-:Y:S01]  /*0600*/  STL.64 [R25+0x8], R10 ;  /* 0x0000080a19007387 */ /* 0x0001e20000100a00 */
[----:B------:R-:W-:-:S03]  /*0610*/  IMAD.MOV.U32 R7, RZ, RZ, R2 ;  /* 0x000000ffff077224 */ /* 0x000fc600078e0002 */
[----:B------:R0:W-:Y:S01]  /*0620*/  STL [R25+0x10], R28 ;  /* 0x0000101c19007387 */ /* 0x0001e20000100800 */
[----:B-1----:R-:W-:Y:S01]  /*0630*/  IMAD.U32 R4, RZ, RZ, UR4 ;  /* 0x00000004ff047e24 */ /* 0x002fe2000f8e00ff */
[----:B0-----:R-:W-:-:S07]  /*0640*/  MOV R5, UR5 ;  /* 0x0000000500057c02 */ /* 0x001fce0008000f00 */
[----:B------:R-:W-:-:S07]  /*0650*/  LEPC R20, `(.L_x_5) ;  /* 0x000000001014794e */ /* 0x000fce0000000000 */
[----:B--2---:R-:W-:Y:S05]  /*0660*/  CALL.ABS.NOINC R8 ;  /* 0x0000000008007343 */ /* 0x004fea0003c00000 */
.L_x_5:
[----:B------:R-:W-:Y:S01]  /*0670*/  IADD3 R10, PT, PT, R18, 0x2, RZ ;  /* 0x00000002120a7810 */ /* 0x000fe20007ffe0ff */
[----:B------:R-:W-:Y:S01]  /*0680*/  IMAD.MOV.U32 R11, RZ, RZ, R19 ;  /* 0x000000ffff0b7224 */ /* 0x000fe200078e0013 */
[----:B------:R0:W-:Y:S01]  /*0690*/  STL.64 [R25], R16 ;  /* 0x0000001019007387 */ /* 0x0001e20000100a00 */
[----:B------:R0:W1:Y:S01]  /*06a0*/  LDC.64 R8, c[0x4][R27] ;  /* 0x010000001b087b82 */ /* 0x0000620000000a00 */
[----:B------:R-:W2:Y:S01]  /*06b0*/  LDCU.64 UR4, c[0x4][0x10] ;  /* 0x01000200ff0477ac */ /* 0x000ea20008000a00 */
[----:B------:R-:W-:Y:S01]  /*06c0*/  IMAD.MOV.U32 R6, RZ, RZ, R22 ;  /* 0x000000ffff067224 */ /* 0x000fe200078e0016 */
[----:B------:R0:W-:Y:S01]  /*06d0*/  STL.64 [R25+0x8], R10 ;  /* 0x0000080a19007387 */ /* 0x0001e20000100a00 */
[----:B------:R-:W-:-:S03]  /*06e0*/  IMAD.MOV.U32 R7, RZ, RZ, R2 ;  /* 0x000000ffff077224 */ /* 0x000fc600078e0002 */
[----:B------:R0:W-:Y:S01]  /*06f0*/  STL [R25+0x10], R28 ;  /* 0x0000101c19007387 */ /* 0x0001e20000100800 */
[----:B--2---:R-:W-:Y:S01]  /*0700*/  IMAD.U32 R4, RZ, RZ, UR4 ;  /* 0x00000004ff047e24 */ /* 0x004fe2000f8e00ff */
[----:B0-----:R-:W-:-:S07]  /*0710*/  MOV R5, UR5 ;  /* 0x0000000500057c02 */ /* 0x001fce0008000f00 */
[----:B------:R-:W-:-:S07]  /*0720*/  LEPC R20, `(.L_x_6) ;  /* 0x000000001014794e */ /* 0x000fce0000000000 */
[----:B-1----:R-:W-:Y:S05]  /*0730*/  CALL.ABS.NOINC R8 ;  /* 0x0000000008007343 */ /* 0x002fea0003c00000 */
.L_x_6:
        /* <DEDUP_REMOVED lines=13> */
.L_x_7:
        /* <DEDUP_REMOVED lines=13> */
.L_x_8:
        /* <DEDUP_REMOVED lines=13> */
.L_x_9:
        /* <DEDUP_REMOVED lines=13> */
.L_x_10:
        /* <DEDUP_REMOVED lines=13> */
.L_x_11:
        /* <DEDUP_REMOVED lines=13> */
.L_x_12:
        /* <DEDUP_REMOVED lines=13> */
.L_x_13:
        /* <DEDUP_REMOVED lines=13> */
.L_x_14:
        /* <DEDUP_REMOVED lines=13> */
.L_x_15:
        /* <DEDUP_REMOVED lines=13> */
.L_x_16:
        /* <DEDUP_REMOVED lines=13> */
.L_x_17:
        /* <DEDUP_REMOVED lines=13> */
.L_x_18:
[----:B------:R-:W-:Y:S01]  /*1100*/  MOV R11, R19 ;  /* 0x00000013000b7202 */ /* 0x000fe20000000f00 */
[----:B------:R-:W-:Y:S01]  /*1110*/  VIADD R10, R18, 0xf ;  /* 0x0000000f120a7836 */ /* 0x000fe20000000000 */
[----:B------:R0:W-:Y:S01]  /*1120*/  STL.64 [R25], R16 ;  /* 0x0000001019007387 */ /* 0x0001e20000100a00 */
[----:B------:R0:W1:Y:S01]  /*1130*/  LDC.64 R8, c[0x4][R27] ;  /* 0x010000001b087b82 */ /* 0x0000620000000a00 */
[----:B------:R-:W2:Y:S01]  /*1140*/  LDCU.64 UR4, c[0x4][0x10] ;  /* 0x01000200ff0477ac */ /* 0x000ea20008000a00 */
[----:B------:R-:W-:Y:S01]  /*1150*/  IMAD.MOV.U32 R6, RZ, RZ, R22 ;  /* 0x000000ffff067224 */ /* 0x000fe200078e0016 */
[----:B------:R0:W-:Y:S01]  /*1160*/  STL [R25+0x10], R28 ;  /* 0x0000101c19007387 */ /* 0x0001e20000100800 */
[----:B------:R-:W-:-:S03]  /*1170*/  IMAD.MOV.U32 R7, RZ, RZ, R2 ;  /* 0x000000ffff077224 */ /* 0x000fc600078e0002 */
[----:B------:R0:W-:Y:S01]  /*1180*/  STL.64 [R25+0x8], R10 ;  /* 0x0000080a19007387 */ /* 0x0001e20000100a00 */
[----:B--2---:R-:W-:Y:S01]  /*1190*/  IMAD.U32 R4, RZ, RZ, UR4 ;  /* 0x00000004ff047e24 */ /* 0x004fe2000f8e00ff */
[----:B0-----:R-:W-:-:S07]  /*11a0*/  MOV R5, UR5 ;  /* 0x0000000500057c02 */ /* 0x001fce0008000f00 */
[----:B------:R-:W-:-:S07]  /*11b0*/  LEPC R20, `(.L_x_19) ;  /* 0x000000001014794e */ /* 0x000fce0000000000 */
[----:B-1----:R-:W-:Y:S05]  /*11c0*/  CALL.ABS.NOINC R8 ;  /* 0x0000000008007343 */ /* 0x002fea0003c00000 */
.L_x_19:
[----:B------:R-:W-:Y:S02]  /*11d0*/  ISETP.NE.AND P6, PT, R30, RZ, PT ;  /* 0x000000ff1e00720c */ /* 0x000fe40003fc5270 */
[----:B------:R-:W-:-:S11]  /*11e0*/  IADD3 R18, PT, PT, R18, 0x10, RZ ;  /* 0x0000001012127810 */ /* 0x000fd60007ffe0ff */
[----:B------:R-:W-:Y:S05]  /*11f0*/  @P6 BRA `(.L_x_20) ;  /* 0xfffffff000706947 */ /* 0x000fea000383ffff */
[----:B------:R-:W-:Y:S05]  /*1200*/  BSYNC.RECONVERGENT B6 ;  /* 0x0000000000067941 */ /* 0x000fea0003800200 */
.L_x_3:
[----:B------:R-:W0:Y:S02]  /*1210*/  LDC R0, c[0x0][0x3a0] ;  /* 0x0000e800ff007b82 */ /* 0x000e240000000800 */
[----:B0-----:R-:W-:-:S04]  /*1220*/  LEA.HI R27, R0, R0, RZ, 0x1 ;  /* 0x00000000001b7211 */ /* 0x001fc800078f08ff */
[----:B------:R-:W-:-:S05]  /*1230*/  SHF.R.S32.HI R27, RZ, 0x1, R27 ;  /* 0x00000001ff1b7819 */ /* 0x000fca000001141b */
[----:B------:R-:W-:-:S05]  /*1240*/  IMAD.IADD R0, R27, 0x1, R27 ;  /* 0x000000011b007824 */ /* 0x000fca00078e021b */
[----:B------:R-:W-:-:S04]  /*1250*/  LOP3.LUT R0, R0, 0xf, RZ, 0xc0, !PT ;  /* 0x0000000f00007812 */ /* 0x000fc800078ec0ff */
[----:B------:R-:W-:-:S13]  /*1260*/  ISETP.NE.AND P0, PT, R0, RZ, PT ;  /* 0x000000ff0000720c */ /* 0x000fda0003f05270 */
[----:B------:R-:W-:Y:S05]  /*1270*/  @!P0 BRA `(.L_x_2) ;  /* 0x0000000c00c08947 */ /* 0x000fea0003800000 */
[----:B------:R-:W0:Y:S01]  /*1280*/  S2R R4, SR_TID.Z ;  /* 0x0000000000047919 */ /* 0x000e220000002300 */
[----:B------:R-:W0:Y:S01]  /*1290*/  LDC R25, c[0x0][0x368] ;  /* 0x0000da00ff197b82 */ /* 0x000e220000000800 */
[----:B------:R-:W-:Y:S01]  /*12a0*/  VIADD R0, R0, 0xffffffff ;  /* 0xffffffff00007836 */ /* 0x000fe20000000000 */
[----:B------:R-:W1:Y:S04]  /*12b0*/  S2R R6, SR_TID.Y ;  /* 0x0000000000067919 */ /* 0x000e680000002200 */
[----:B------:R-:W-:Y:S01]  /*12c0*/  ISETP.GE.U32.AND P0, PT, R0, 0x7, PT ;  /* 0x000000070000780c */ /* 0x000fe20003f06070 */
[----:B------:R-:W2:Y:S01]  /*12d0*/  S2R R3, SR_TID.X ;  /* 0x0000000000037919 */ /* 0x000ea20000002100 */
[----:B------:R-:W1:Y:S08]  /*12e0*/  LDC R19, c[0x0][0x364] ;  /* 0x0000d900ff137b82 */ /* 0x000e700000000800 */
[----:B------:R-:W0:Y:S08]  /*12f0*/  S2UR UR4, SR_CTAID.Z ;  /* 0x00000000000479c3 */ /* 0x000e300000002700 */
[----:B------:R-:W1:Y:S08]  /*1300*/  S2UR UR5, SR_CTAID.Y ;  /* 0x00000000000579c3 */ /* 0x000e700000002600 */
[----:B------:R-:W2:Y:S08]  /*1310*/  S2UR UR6, SR_CTAID.X ;  /* 0x00000000000679c3 */ /* 0x000eb00000002500 */
[----:B------:R-:W2:Y:S01]  /*1320*/  LDC R16, c[0x0][0x360] ;  /* 0x0000d800ff107b82 */ /* 0x000ea20000000800 */
[----:B0-----:R-:W-:-:S02]  /*1330*/  IMAD R25, R25, UR4, R4 ;  /* 0x0000000419197c24 */ /* 0x001fc4000f8e0204 */
[----:B-1----:R-:W-:Y:S02]  /*1340*/  IMAD R19, R19, UR5, R6 ;  /* 0x0000000513137c24 */ /* 0x002fe4000f8e0206 */
[----:B--2---:R-:W-:Y:S01]  /*1350*/  IMAD R16, R16, UR6, R3 ;  /* 0x0000000610107c24 */ /* 0x004fe2000f8e0203 */
[----:B------:R-:W-:Y:S06]  /*1360*/  @!P0 BRA `(.L_x_21) ;  /* 0x0000000400b48947 */ /* 0x000fec0003800000 */
[----:B------:R-:W0:Y:S01]  /*1370*/  LDCU UR4, c[0x0][0x2f8] ;  /* 0x00005f00ff0477ac */ /* 0x000e220008000800 */
[----:B------:R-:W-:Y:S01]  /*1380*/  MOV R8, 0x0 ;  /* 0x0000000000087802 */ /* 0x000fe20000000f00 */
[----:B------:R-:W-:Y:S01]  /*1390*/  IMAD.MOV.U32 R7, RZ, RZ, R2 ;  /* 0x000000ffff077224 */ /* 0x000fe200078e0002 */
[----:B------:R-:W-:-:S04]  /*13a0*/  MOV R6, R22 ;  /* 0x0000001600067202 */ /* 0x000fc80000000f00 */
[----:B------:R-:W1:Y:S01]  /*13b0*/  LDC.64 R8, c[0x4][R8] ;  /* 0x0100000008087b82 */ /* 0x000e620000000a00 */
[----:B0-----:R-:W-:Y:S01]  /*13c0*/  IADD3 R0, PT, PT, R22, -UR4, RZ ;  /* 0x8000000416007c10 */ /* 0x001fe2000fffe0ff */
[----:B------:R-:W0:Y:S04]  /*13d0*/  LDCU.64 UR4, c[0x4][0x10] ;  /* 0x01000200ff0477ac */ /* 0x000e280008000a00 */
[----:B------:R2:W-:Y:S04]  /*13e0*/  STL.64 [R0], R16 ;  /* 0x0000001000007387 */ /* 0x0005e80000100a00 */
[----:B------:R2:W-:Y:S04]  /*13f0*/  STL.64 [R0+0x8], R18 ;  /* 0x0000081200007387 */ /* 0x0005e80000100a00 */
[----:B------:R2:W-:Y:S01]  /*1400*/  STL [R0+0x10], R25 ;  /* 0x0000101900007387 */ /* 0x0005e20000100800 */
[----:B0-----:R-:W-:-:S02]  /*1410*/  IMAD.U32 R4, RZ, RZ, UR4 ;  /* 0x00000004ff047e24 */ /* 0x001fc4000f8e00ff */
[----:B------:R-:W-:-:S07]  /*1420*/  IMAD.U32 R5, RZ, RZ, UR5 ;  /* 0x00000005ff057e24 */ /* 0x000fce000f8e00ff */
[----:B------:R-:W-:-:S07]  /*1430*/  LEPC R20, `(.L_x_22) ;  /* 0x000000001014794e */ /* 0x000fce0000000000 */
[----:B-12---:R-:W-:Y:S05]  /*1440*/  CALL.ABS.NOINC R8 ;  /* 0x0000000008007343 */ /* 0x006fea0003c00000 */
.L_x_22:
[----:B------:R-:W0:Y:S01]  /*1450*/  LDCU UR4, c[0x0][0x2f8] ;  /* 0x00005f00ff0477ac */ /* 0x000e220008000800 */
[----:B------:R-:W-:Y:S01]  /*1460*/  VIADD R10, R18, 0x1 ;  /* 0x00000001120a7836 */ /* 0x000fe20000000000 */
[----:B------:R-:W-:Y:S01]  /*1470*/  MOV R29, 0x0 ;  /* 0x00000000001d7802 */ /* 0x000fe20000000f00 */
[----:B------:R-:W-:Y:S02]  /*1480*/  IMAD.MOV.U32 R11, RZ, RZ, R19 ;  /* 0x000000ffff0b7224 */ /* 0x000fe400078e0013 */
[----:B------:R-:W-:Y:S01]  /*1490*/  IMAD.MOV.U32 R6, RZ, RZ, R22 ;  /* 0x000000ffff067224 */ /* 0x000fe200078e0016 */
[----:B------:R1:W2:Y:S01]  /*14a0*/  LDC.64 R8, c[0x4][R29] ;  /* 0x010000001d087b82 */ /* 0x0002a20000000a00 */
[----:B------:R-:W-:Y:S01]  /*14b0*/  IMAD.MOV.U32 R7, RZ, RZ, R2 ;  /* 0x000000ffff077224 */ /* 0x000fe200078e0002 */
[----:B0-----:R-:W-:Y:S01]  /*14c0*/  IADD3 R28, PT, PT, R22, -UR4, RZ ;  /* 0x80000004161c7c10 */ /* 0x001fe2000fffe0ff */
[----:B------:R-:W0:Y:S04]  /*14d0*/  LDCU.64 UR4, c[0x4][0x10] ;  /* 0x01000200ff0477ac */ /* 0x000e280008000a00 */
[----:B------:R1:W-:Y:S04]  /*14e0*/  STL.64 [R28], R16 ;  /* 0x000000101c007387 */ /* 0x0003e80000100a00 */
[----:B------:R1:W-:Y:S04]  /*14f0*/  STL.64 [R28+0x8], R10 ;  /* 0x0000080a1c007387 */ /* 0x0003e80000100a00 */
[----:B------:R1:W-:Y:S01]  /*1500*/  STL [R28+0x10], R25 ;  /* 0x000010191c007387 */ /* 0x0003e20000100800 */
[----:B0-----:R-:W-:Y:S01]  /*1510*/  IMAD.U32 R4, RZ, RZ, UR4 ;  /* 0x00000004ff047e24 */ /* 0x001fe2000f8e00ff */
[----:B------:R-:W-:-:S07]  /*1520*/  MOV R5, UR5 ;  /* 0x0000000500057c02 */ /* 0x000fce0008000f00 */
[----:B------:R-:W-:-:S07]  /*1530*/  LEPC R20, `(.L_x_23) ;  /* 0x000000001014794e */ /* 0x000fce0000000000 */
[----:B-12---:R-:W-:Y:S05]  /*1540*/  CALL.ABS.NOINC R8 ;  /* 0x0000000008007343 */ /* 0x006fea0003c00000 */
.L_x_23:
        /* <DEDUP_REMOVED lines=13> */
.L_x_24:
        /* <DEDUP_REMOVED lines=13> */
.L_x_25:
        /* <DEDUP_REMOVED lines=13> */
.L_x_26:
        /* <DEDUP_REMOVED lines=13> */
.L_x_27:
        /* <DEDUP_REMOVED lines=13> */
.L_x_28:
[----:B------:R-:W-:Y:S01]  /*1960*/  IADD3 R10, PT, PT, R18, 0x7, RZ ;  /* 0x00000007120a7810 */ /* 0x000fe20007ffe0ff */
[----:B------:R-:W-:Y:S01]  /*1970*/  IMAD.MOV.U32 R11, RZ, RZ, R19 ;  /* 0x000000ffff0b7224 */ /* 0x000fe200078e0013 */
        /* <DEDUP_REMOVED lines=11> */
.L_x_29:
[----:B------:R-:W-:-:S07]  /*1a30*/  IADD3 R18, PT, PT, R18, 0x8, RZ ;  /* 0x0000000812127810 */ /* 0x000fce0007ffe0ff */
.L_x_21:
[----:B------:R-:W-:-:S05]  /*1a40*/  IMAD.IADD R0, R27, 0x1, R27 ;  /* 0x000000011b007824 */ /* 0x000fca00078e021b */
[----:B------:R-:W-:-:S04]  /*1a50*/  LOP3.LUT R0, R0, 0x7, RZ, 0xc0, !PT ;  /* 0x0000000700007812 */ /* 0x000fc800078ec0ff */
[----:B------:R-:W-:-:S13]  /*1a60*/  ISETP.NE.AND P0, PT, R0, RZ, PT ;  /* 0x000000ff0000720c */ /* 0x000fda0003f05270 */
[----:B------:R-:W-:Y:S05]  /*1a70*/  @!P0 BRA `(.L_x_2) ;  /* 0x0000000400c08947 */ /* 0x000fea0003800000 */
[----:B------:R-:W0:Y:S01]  /*1a80*/  LDCU UR4, c[0x0][0x2f8] ;  /* 0x00005f00ff0477ac */ /* 0x000e220008000800 */
[----:B------:R-:W-:-:S05]  /*1a90*/  VIADD R0, R0, 0xffffffff ;  /* 0xffffffff00007836 */ /* 0x000fca0000000000 */
[----:B------:R-:W-:Y:S02]  /*1aa0*/  ISETP.GE.U32.AND P0, PT, R0, 0x3, PT ;  /* 0x000000030000780c */ /* 0x000fe40003f06070 */
[----:B0-----:R-:W-:-:S11]  /*1ab0*/  IADD3 R0, PT, PT, R22, -UR4, RZ ;  /* 0x8000000416007c10 */ /* 0x001fd6000fffe0ff */
[----:B------:R-:W-:Y:S05]  /*1ac0*/  @!P0 BRA `(.L_x_30) ;  /* 0x0000000000dc8947 */ /* 0x000fea0003800000 */
[----:B------:R-:W-:Y:S01]  /*1ad0*/  MOV R8, 0x0 ;  /* 0x0000000000087802 */ /* 0x000fe20000000f00 */
[----:B------:R0:W-:Y:S01]  /*1ae0*/  STL.64 [R0], R16 ;  /* 0x0000001000007387 */ /* 0x0001e20000100a00 */
[----:B------:R-:W1:Y:S01]  /*1af0*/  LDCU.64 UR4, c[0x4][0x10] ;  /* 0x01000200ff0477ac */ /* 0x000e620008000a00 */
[----:B------:R-:W-:Y:S01]  /*1b00*/  MOV R6, R22 ;  /* 0x0000001600067202 */ /* 0x000fe20000000f00 */
[----:B------:R-:W-:Y:S01]  /*1b10*/  IMAD.MOV.U32 R7, RZ, RZ, R2 ;  /* 0x000000ffff077224 */ /* 0x000fe200078e0002 */
[----:B------:R0:W-:Y:S01]  /*1b20*/  STL [R0+0x10], R25 ;  /* 0x0000101900007387 */ /* 0x0001e20000100800 */
[----:B------:R-:W2:Y:S03]  /*1b30*/  LDC.64 R8, c[0x4][R8] ;  /* 0x0100000008087b82 */ /* 0x000ea60000000a00 */
[----:B------:R0:W-:Y:S01]  /*1b40*/  STL.64 [R0+0x8], R18 ;  /* 0x0000081200007387 */ /* 0x0001e20000100a00 */
[----:B-1----:R-:W-:-:S02]  /*1b50*/  IMAD.U32 R4, RZ, RZ, UR4 ;  /* 0x00000004ff047e24 */ /* 0x002fc4000f8e00ff */
[----:B0-----:R-:W-:-:S07]  /*1b60*/  IMAD.U32 R5, RZ, RZ, UR5 ;  /* 0x00000005ff057e24 */ /* 0x001fce000f8e00ff */
[----:B------:R-:W-:-:S07]  /*1b70*/  LEPC R20, `(.L_x_31) ;  /* 0x000000001014794e */ /* 0x000fce0000000000 */
[----:B--2---:R-:W-:Y:S05]  /*1b80*/  CALL.ABS.NOINC R8 ;  /* 0x0000000008007343 */ /* 0x004fea0003c00000 */
.L_x_31:
[----:B------:R-:W0:Y:S01]  /*1b90*/  LDCU UR4, c[0x0][0x2f8] ;  /* 0x00005f00ff0477ac */ /* 0x000e220008000800 */
[----:B------:R-:W-:Y:S01]  /*1ba0*/  VIADD R10, R18, 0x1 ;  /* 0x00000001120a7836 */ /* 0x000fe20000000000 */
[----:B------:R-:W-:Y:S01]  /*1bb0*/  MOV R28, 0x0 ;  /* 0x00000000001c7802 */ /* 0x000fe20000000f00 */
[----:B------:R-:W-:Y:S01]  /*1bc0*/  IMAD.MOV.U32 R11, RZ, RZ, R19 ;  /* 0x000000ffff0b7224 */ /* 0x000fe200078e0013 */
[----:B------:R-:W-:Y:S01]  /*1bd0*/  MOV R6, R22 ;  /* 0x0000001600067202 */ /* 0x000fe20000000f00 */
[----:B------:R-:W-:Y:S01]  /*1be0*/  IMAD.MOV.U32 R7, RZ, RZ, R2 ;  /* 0x000000ffff077224 */ /* 0x000fe200078e0002 */
[----:B------:R1:W2:Y:S01]  /*1bf0*/  LDC.64 R8, c[0x4][R28] ;  /* 0x010000001c087b82 */ /* 0x0002a20000000a00 */
[----:B0-----:R-:W-:Y:S01]  /*1c00*/  IADD3 R30, PT, PT, R22, -UR4, RZ ;  /* 0x80000004161e7c10 */ /* 0x001fe2000fffe0ff */
[----:B------:R-:W0:Y:S04]  /*1c10*/  LDCU.64 UR4, c[0x4][0x10] ;  /* 0x01000200ff0477ac */ /* 0x000e280008000a00 */
[----:B------:R1:W-:Y:S04]  /*1c20*/  STL.64 [R30], R16 ;  /* 0x000000101e007387 */ /* 0x0003e80000100a00 */
[----:B------:R1:W-:Y:S04]  /*1c30*/  STL.64 [R30+0x8], R10 ;  /* 0x0000080a1e007387 */ /* 0x0003e80000100a00 */
[----:B------:R1:W-:Y:S01]  /*1c40*/  STL [R30+0x10], R25 ;  /* 0x000010191e007387 */ /* 0x0003e20000100800 */
[----:B0-----:R-:W-:Y:S01]  /*1c50*/  MOV R4, UR4 ;  /* 0x0000000400047c02 */ /* 0x001fe20008000f00 */
[----:B------:R-:W-:-:S07]  /*1c60*/  IMAD.U32 R5, RZ, RZ, UR5 ;  /* 0x00000005ff057e24 */ /* 0x000fce000f8e00ff */
[----:B------:R-:W-:-:S07]  /*1c70*/  LEPC R20, `(.L_x_32) ;  /* 0x000000001014794e */ /* 0x000fce0000000000 */
[----:B-12---:R-:W-:Y:S05]  /*1c80*/  CALL.ABS.NOINC R8 ;  /* 0x0000000008007343 */ /* 0x006fea0003c00000 */
.L_x_32:
[----:B------:R-:W-:Y:S01]  /*1c90*/  IADD3 R10, PT, PT, R18, 0x2, RZ ;  /* 0x00000002120a7810 */ /* 0x000fe20007ffe0ff */
[----:B------:R-:W-:Y:S01]  /*1ca0*/  IMAD.MOV.U32 R11, RZ, RZ, R19 ;  /* 0x000000ffff0b7224 */ /* 0x000fe200078e0013 */
[----:B------:R0:W-:Y:S01]  /*1cb0*/  STL.64 [R30], R16 ;  /* 0x000000101e007387 */ /* 0x0001e20000100a00 */
[----:B------:R0:W1:Y:S01]  /*1cc0*/  LDC.64 R8, c[0x4][R28] ;  /* 0x010000001c087b82 */ /* 0x0000620000000a00 */
[----:B------:R-:W2:Y:S01]  /*1cd0*/  LDCU.64 UR4, c[0x4][0x10] ;  /* 0x01000200ff0477ac */ /* 0x000ea20008000a00 */
[----:B------:R-:W-:Y:S01]  /*1ce0*/  MOV R6, R22 ;  /* 0x0000001600067202 */ /* 0x000fe20000000f00 */
[----:B------:R0:W-:Y:S01]  /*1cf0*/  STL.64 [R30+0x8], R10 ;  /* 0x0000080a1e007387 */ /* 0x0001e20000100a00 */
[----:B------:R-:W-:-:S03]  /*1d00*/  IMAD.MOV.U32 R7, RZ, RZ, R2 ;  /* 0x000000ffff077224 */ /* 0x000fc600078e0002 */
[----:B------:R0:W-:Y:S01]  /*1d10*/  STL [R30+0x10], R25 ;  /* 0x000010191e007387 */ /* 0x0001e20000100800 */
[----:B--2---:R-:W-:Y:S01]  /*1d20*/  MOV R4, UR4 ;  /* 0x0000000400047c02 */ /* 0x004fe20008000f00 */
[----:B0-----:R-:W-:-:S07]  /*1d30*/  IMAD.U32 R5, RZ, RZ, UR5 ;  /* 0x00000005ff057e24 */ /* 0x001fce000f8e00ff */
[----:B------:R-:W-:-:S07]  /*1d40*/  LEPC R20, `(.L_x_33) ;  /* 0x000000001014794e */ /* 0x000fce0000000000 */
[----:B-1----:R-:W-:Y:S05]  /*1d50*/  CALL.ABS.NOINC R8 ;  /* 0x0000000008007343 */ /* 0x002fea0003c00000 */
.L_x_33:
[----:B------:R-:W-:Y:S01]  /*1d60*/  IADD3 R8, PT, PT, R18, 0x3, RZ ;  /* 0x0000000312087810 */ /* 0x000fe20007ffe0ff */
[----:B------:R-:W-:Y:S01]  /*1d70*/  IMAD.MOV.U32 R9, RZ, RZ, R19 ;  /* 0x000000ffff097224 */ /* 0x000fe200078e0013 */
[----:B------:R0:W-:Y:S01]  /*1d80*/  STL.64 [R30], R16 ;  /* 0x000000101e007387 */ /* 0x0001e20000100a00 */
[----:B------:R-:W1:Y:S01]  /*1d90*/  LDC.64 R28, c[0x4][R28] ;  /* 0x010000001c1c7b82 */ /* 0x000e620000000a00 */
[----:B------:R-:W2:Y:S01]  /*1da0*/  LDCU.64 UR4, c[0x4][0x10] ;  /* 0x01000200ff0477ac */ /* 0x000ea20008000a00 */
[----:B------:R-:W-:Y:S01]  /*1db0*/  MOV R6, R22 ;  /* 0x0000001600067202 */ /* 0x000fe20000000f00 */
[----:B------:R0:W-:Y:S01]  /*1dc0*/  STL [R30+0x10], R25 ;  /* 0x000010191e007387 */ /* 0x0001e20000100800 */
[----:B------:R-:W-:-:S03]  /*1dd0*/  IMAD.MOV.U32 R7, RZ, RZ, R2 ;  /* 0x000000ffff077224 */ /* 0x000fc600078e0002 */
[----:B------:R0:W-:Y:S01]  /*1de0*/  STL.64 [R30+0x8], R8 ;  /* 0x000008081e007387 */ /* 0x0001e20000100a00 */
[----:B--2---:R-:W-:Y:S01]  /*1df0*/  MOV R4, UR4 ;  /* 0x0000000400047c02 */ /* 0x004fe20008000f00 */
[----:B0-----:R-:W-:-:S07]  /*1e00*/  IMAD.U32 R5, RZ, RZ, UR5 ;  /* 0x00000005ff057e24 */ /* 0x001fce000f8e00ff */
[----:B------:R-:W-:-:S07]  /*1e10*/  LEPC R20, `(.L_x_34) ;  /* 0x000000001014794e */ /* 0x000fce0000000000 */
[----:B-1----:R-:W-:Y:S05]  /*1e20*/  CALL.ABS.NOINC R28 ;  /* 0x000000001c007343 */ /* 0x002fea0003c00000 */
.L_x_34:
[----:B------:R-:W-:-:S07]  /*1e30*/  IADD3 R18, PT, PT, R18, 0x4, RZ ;  /* 0x0000000412127810 */ /* 0x000fce0007ffe0ff */
.L_x_30:
[----:B------:R-:W-:-:S05]  /*1e40*/  IMAD.IADD R29, R27, 0x1, R27 ;  /* 0x000000011b1d7824 */ /* 0x000fca00078e021b */
[----:B------:R-:W-:-:S04]  /*1e50*/  LOP3.LUT R29, R29, 0x3, RZ, 0xc0, !PT ;  /* 0x000000031d1d7812 */ /* 0x000fc800078ec0ff */
[----:B------:R-:W-:-:S13]  /*1e60*/  ISETP.NE.AND P0, PT, R29, RZ, PT ;  /* 0x000000ff1d00720c */ /* 0x000fda0003f05270 */
[----:B------:R-:W-:Y:S05]  /*1e70*/  @!P0 BRA `(.L_x_2) ;  /* 0x0000000000c08947 */ /* 0x000fea0003800000 */
[----:B------:R-:W0:Y:S01]  /*1e80*/  LDCU UR4, c[0x0][0x2f8] ;  /* 0x00005f00ff0477ac */ /* 0x000e220008000800 */
[----:B------:R-:W-:Y:S01]  /*1e90*/  MOV R8, 0x0 ;  /* 0x0000000000087802 */ /* 0x000fe20000000f00 */
[----:B------:R-:W-:Y:S01]  /*1ea0*/  IMAD.MOV.U32 R6, RZ, RZ, R22 ;  /* 0x000000ffff067224 */ /* 0x000fe200078e0016 */
[----:B------:R-:W-:Y:S02]  /*1eb0*/  ISETP.NE.AND P0, PT, R29, 0x1, PT ;  /* 0x000000011d00780c */ /* 0x000fe40003f05270 */
[----:B------:R-:W-:Y:S02]  /*1ec0*/  MOV R7, R2 ;  /* 0x0000000200077202 */ /* 0x000fe40000000f00 */
[----:B------:R-:W1:Y:S01]  /*1ed0*/  LDC.64 R8, c[0x4][R8] ;  /* 0x0100000008087b82 */ /* 0x000e620000000a00 */
[----:B------:R-:W-:Y:S02]  /*1ee0*/  P2R R0, PR, RZ, 0x1 ;  /* 0x00000001ff007803 */ /* 0x000fe40000000000 */
        /* <DEDUP_REMOVED lines=9> */
.L_x_35:
[----:B------:R-:W-:-:S13]  /*1f80*/  ISETP.NE.AND P6, PT, R29, 0x1, PT ;  /* 0x000000011d00780c */ /* 0x000fda0003fc5270 */
[----:B------:R-:W-:Y:S05]  /*1f90*/  @!P6 BRA `(.L_x_2) ;  /* 0x000000000078e947 */ /* 0x000fea0003800000 */
[----:B------:R-:W-:Y:S01]  /*1fa0*/  VIADD R10, R18, 0x1 ;  /* 0x00000001120a7836 */ /* 0x000fe20000000000 */
[----:B------:R-:W-:Y:S01]  /*1fb0*/  MOV R11, R19 ;  /* 0x00000013000b7202 */ /* 0x000fe20000000f00 */
[----:B------:R0:W-:Y:S01]  /*1fc0*/  STL.64 [R28], R16 ;  /* 0x000000101c007387 */ /* 0x0001e20000100a00 */
[----:B------:R-:W-:Y:S01]  /*1fd0*/  MOV R27, 0x0 ;  /* 0x00000000001b7802 */ /* 0x000fe20000000f00 */
[----:B------:R-:W1:Y:S01]  /*1fe0*/  LDCU.64 UR4, c[0x4][0x10] ;  /* 0x01000200ff0477ac */ /* 0x000e620008000a00 */
[----:B------:R-:W-:Y:S01]  /*1ff0*/  ISETP.NE.AND P0, PT, R29, 0x2, PT ;  /* 0x000000021d00780c */ /* 0x000fe20003f05270 */
[----:B------:R0:W-:Y:S01]  /*2000*/  STL.64 [R28+0x8], R10 ;  /* 0x0000080a1c007387 */ /* 0x0001e20000100a00 */
[----:B------:R0:W2:Y:S01]  /*2010*/  LDC.64 R8, c[0x4][R27] ;  /* 0x010000001b087b82 */ /* 0x0000a20000000a00 */
[----:B------:R-:W-:Y:S01]  /*2020*/  IMAD.MOV.U32 R6, RZ, RZ, R22 ;  /* 0x000000ffff067224 */ /* 0x000fe200078e0016 */
[----:B------:R-:W-:Y:S01]  /*2030*/  P2R R0, PR, RZ, 0x1 ;  /* 0x00000001ff007803 */ /* 0x000fe20000000000 */
[----:B------:R0:W-:Y:S01]  /*2040*/  STL [R28+0x10], R25 ;  /* 0x000010191c007387 */ /* 0x0001e20000100800 */
[----:B------:R-:W-:Y:S01]  /*2050*/  MOV R7, R2 ;  /* 0x0000000200077202 */ /* 0x000fe20000000f00 */
[----:B-1----:R-:W-:Y:S01]  /*2060*/  IMAD.U32 R4, RZ, RZ, UR4 ;  /* 0x00000004ff047e24 */ /* 0x002fe2000f8e00ff */
[----:B0-----:R-:W-:-:S07]  /*2070*/  MOV R5, UR5 ;  /* 0x0000000500057c02 */ /* 0x001fce0008000f00 */
[----:B------:R-:W-:-:S07]  /*2080*/  LEPC R20, `(.L_x_36) ;  /* 0x000000001014794e */ /* 0x000fce0000000000 */
[----:B--2---:R-:W-:Y:S05]  /*2090*/  CALL.ABS.NOINC R8 ;  /* 0x0000000008007343 */ /* 0x004fea0003c00000 */
.L_x_36:
[----:B------:R-:W-:-:S13]  /*20a0*/  ISETP.NE.AND P6, PT, R29, 0x2, PT ;  /* 0x000000021d00780c */ /* 0x000fda0003fc5270 */
[----:B------:R-:W-:Y:S05]  /*20b0*/  @!P6 BRA `(.L_x_2) ;  /* 0x000000000030e947 */ /* 0x000fea0003800000 */
[----:B------:R-:W-:Y:S01]  /*20c0*/  VIADD R18, R18, 0x2 ;  /* 0x0000000212127836 */ /* 0x000fe20000000000 */
[----:B------:R0:W-:Y:S01]  /*20d0*/  STL [R28+0x10], R25 ;  /* 0x000010191c007387 */ /* 0x0001e20000100800 */
[----:B------:R0:W1:Y:S01]  /*20e0*/  LDC.64 R8, c[0x4][R27] ;  /* 0x010000001b087b82 */ /* 0x0000620000000a00 */
[----:B------:R-:W2:Y:S01]  /*20f0*/  LDCU.64 UR4, c[0x4][0x10] ;  /* 0x01000200ff0477ac */ /* 0x000ea20008000a00 */
[----:B------:R-:W-:Y:S01]  /*2100*/  MOV R6, R22 ;  /* 0x0000001600067202 */ /* 0x000fe20000000f00 */
[----:B------:R0:W-:Y:S01]  /*2110*/  STL.64 [R28], R16 ;  /* 0x000000101c007387 */ /* 0x0001e20000100a00 */
[----:B------:R-:W-:-:S03]  /*2120*/  IMAD.MOV.U32 R7, RZ, RZ, R2 ;  /* 0x000000ffff077224 */ /* 0x000fc600078e0002 */
[----:B------:R0:W-:Y:S01]  /*2130*/  STL.64 [R28+0x8], R18 ;  /* 0x000008121c007387 */ /* 0x0001e20000100a00 */
[----:B--2---:R-:W-:Y:S01]  /*2140*/  MOV R4, UR4 ;  /* 0x0000000400047c02 */ /* 0x004fe20008000f00 */
[----:B0-----:R-:W-:-:S07]  /*2150*/  IMAD.U32 R5, RZ, RZ, UR5 ;  /* 0x00000005ff057e24 */ /* 0x001fce000f8e00ff */
[----:B------:R-:W-:-:S07]  /*2160*/  LEPC R20, `(.L_x_2) ;  /* 0x000000001014794e */ /* 0x000fce0000000000 */
[----:B-1----:R-:W-:Y:S05]  /*2170*/  CALL.ABS.NOINC R8 ;  /* 0x0000000008007343 */ /* 0x002fea0003c00000 */
.L_x_2:
[----:B------:R-:W-:Y:S05]  /*2180*/  BSYNC.RECONVERGENT B7 ;  /* 0x0000000000077941 */ /* 0x000fea0003800200 */
.L_x_1:
[----:B------:R-:W-:-:S04]  /*2190*/  IADD3 R17, PT, PT, R17, 0x1, RZ ;  /* 0x0000000111117810 */ /* 0x000fc80007ffe0ff */
[----:B------:R-:W-:-:S13]  /*21a0*/  ISETP.NE.AND P0, PT, R17, R26, PT ;  /* 0x0000001a1100720c */ /* 0x000fda0003f05270 */
[----:B------:R-:W-:Y:S05]  /*21b0*/  @P0 BRA `(.L_x_37) ;  /* 0xffffffe000400947 */ /* 0x000fea000383ffff */
[----:B------:R-:W-:Y:S05]  /*21c0*/  EXIT ;  /* 0x000000000000794d */ /* 0x000fea0003800000 */
.L_x_38:
[----:B------:R-:W-:-:S00]  /*21d0*/  BRA `(.L_x_38) ;  /* 0xfffffffc00fc7947 */ /* 0x000fc0000383ffff */
[----:B------:R-:W-:-:S00]  /*21e0*/  NOP ;  /* 0x0000000000007918 */ /* 0x000fc00000000000 */
        /* <DEDUP_REMOVED lines=9> */
.L_x_39:


//--------------------- .nv.global.init           --------------------------
	.section	.nv.global.init,"aw",@progbits
.nv.global.init:
	.type		$str,@object
	.size		$str,($str$1 - $str)
$str:
        /*0000*/ 	.byte	0x45, 0x6e, 0x74, 0x65, 0x72, 0x69, 0x6e, 0x67, 0x20, 0x6c, 0x6f, 0x6f, 0x70, 0x0a, 0x00
	.type		$str$1,@object
	.size		$str$1,(.L_1 - $str$1)
$str$1:
        /*000f*/ 	.byte	0x41, 0x72, 0x72, 0x61, 0x79, 0x20, 0x69, 0x6e, 0x64, 0x65, 0x78, 0x20, 0x25, 0x64, 0x20, 0x25
        /*001f*/ 	.byte	0x64, 0x20, 0x25, 0x64, 0x20, 0x2f, 0x20, 0x69, 0x64, 0x78, 0x3a, 0x20, 0x25, 0x64, 0x20, 0x2f
        /*002f*/ 	.byte	0x20, 0x69, 0x64, 0x79, 0x3a, 0x20, 0x25, 0x64, 0x0a, 0x00
.L_1:


//--------------------- .nv.shared.reserved.0     --------------------------
	.section	.nv.shared.reserved.0,"aw",@nobits
	.weak		__nv_reservedSMEM_offset_0_alias
	.size		__nv_reservedSMEM_offset_0_alias, 0, 64
	.other		__nv_reservedSMEM_offset_0_alias,@"STO_CUDA_RESERVED_SHARED STV_DEFAULT"
__nv_reservedSMEM_offset_0_alias:
	.zero		0
	.zero		64


//--------------------- .nv.constant0.median_filter --------------------------
	.section	.nv.constant0.median_filter,"a",@progbits
	.sectionflags	@""
	.align	4
.nv.constant0.median_filter:
	.zero		932


//--------------------- SYMBOLS --------------------------

	.type		.nv.reservedSmem.offset0,@object
	.size		.nv.reservedSmem.offset0,0x4
	.type		vprintf,@function
